	.headerflags	@"EF_CUDA_TEXMODE_UNIFIED EF_CUDA_64BIT_ADDRESS EF_CUDA_SM89 EF_CUDA_VIRTUAL_SM(EF_CUDA_SM89)"
	.elftype	@"ET_EXEC"


//--------------------- .nv.info                  --------------------------
	.section	.nv.info,"",@"SHT_CUDA_INFO"
	.align	4


	//----- nvinfo : EIATTR_REGCOUNT
	.align		4
        /*0000*/ 	.byte	0x04, 0x2f
        /*0002*/ 	.short	(.L_1 - .L_0)
	.align		4
.L_0:
        /*0004*/ 	.word	index@(triton__0d1d2de)
        /*0008*/ 	.word	0x0000000a


	//----- nvinfo : EIATTR_MAX_STACK_SIZE
	.align		4
.L_1:
        /*000c*/ 	.byte	0x04, 0x23
        /*000e*/ 	.short	(.L_3 - .L_2)
	.align		4
.L_2:
        /*0010*/ 	.word	index@(triton__0d1d2de)
        /*0014*/ 	.word	0x00000000


	//----- nvinfo : EIATTR_MIN_STACK_SIZE
	.align		4
.L_3:
        /*0018*/ 	.byte	0x04, 0x12
        /*001a*/ 	.short	(.L_5 - .L_4)
	.align		4
.L_4:
        /*001c*/ 	.word	index@(triton__0d1d2de)
        /*0020*/ 	.word	0x00000000


	//----- nvinfo : EIATTR_FRAME_SIZE
	.align		4
.L_5:
        /*0024*/ 	.byte	0x04, 0x11
        /*0026*/ 	.short	(.L_7 - .L_6)
	.align		4
.L_6:
        /*0028*/ 	.word	index@(triton__0d1d2de)
        /*002c*/ 	.word	0x00000000
.L_7:


//--------------------- .nv.info.triton__0d1d2de  --------------------------
	.section	.nv.info.triton__0d1d2de,"",@"SHT_CUDA_INFO"
	.align	4


	//----- nvinfo : EIATTR_CUDA_API_VERSION
	.align		4
        /*0000*/ 	.byte	0x04, 0x37
        /*0002*/ 	.short	(.L_9 - .L_8)
.L_8:
        /*0004*/ 	.word	0x0000007b


	//----- nvinfo : EIATTR_PARAM_CBANK
	.align		4
.L_9:
        /*0008*/ 	.byte	0x04, 0x0a
        /*000a*/ 	.short	(.L_11 - .L_10)
	.align		4
.L_10:
        /*000c*/ 	.word	index@(.nv.constant0.triton__0d1d2de)
        /*0010*/ 	.short	0x0160
        /*0012*/ 	.short	0x0014


	//----- nvinfo : EIATTR_CBANK_PARAM_SIZE
	.align		4
.L_11:
        /*0014*/ 	.byte	0x03, 0x19
        /*0016*/ 	.short	0x0014


	//----- nvinfo : EIATTR_KPARAM_INFO
	.align		4
        /*0018*/ 	.byte	0x04, 0x17
        /*001a*/ 	.short	(.L_13 - .L_12)
.L_12:
        /*001c*/ 	.word	0x00000000
        /*0020*/ 	.short	0x0002
        /*0022*/ 	.short	0x0010
        /*0024*/ 	.byte	0x00, 0xf0, 0x11, 0x00


	//----- nvinfo : EIATTR_KPARAM_INFO
	.align		4
.L_13:
        /*0028*/ 	.byte	0x04, 0x17
        /*002a*/ 	.short	(.L_15 - .L_14)
.L_14:
        /*002c*/ 	.word	0x00000000
        /*0030*/ 	.short	0x0001
        /*0032*/ 	.short	0x0008
        /*0034*/ 	.byte	0x00, 0xf0, 0x21, 0x00


	//----- nvinfo : EIATTR_KPARAM_INFO
	.align		4
.L_15:
        /*0038*/ 	.byte	0x04, 0x17
        /*003a*/ 	.short	(.L_17 - .L_16)
.L_16:
        /*003c*/ 	.word	0x00000000
        /*0040*/ 	.short	0x0000
        /*0042*/ 	.short	0x0000
        /*0044*/ 	.byte	0x00, 0xf0, 0x21, 0x00


	//----- nvinfo : EIATTR_MAXREG_COUNT
	.align		4
.L_17:
        /*0048*/ 	.byte	0x03, 0x1b
        /*004a*/ 	.short	0x00ff


	//----- nvinfo : EIATTR_EXIT_INSTR_OFFSETS
	.align		4
        /*004c*/ 	.byte	0x04, 0x1c
        /*004e*/ 	.short	(.L_19 - .L_18)


	//   ....[0]....
.L_18:
        /*0050*/ 	.word	0x00000230


	//----- nvinfo : EIATTR_MAX_THREADS
	.align		4
.L_19:
        /*0054*/ 	.byte	0x04, 0x05
        /*0056*/ 	.short	(.L_21 - .L_20)
.L_20:
        /*0058*/ 	.word	0x00000100
        /*005c*/ 	.word	0x00000001
        /*0060*/ 	.word	0x00000001
.L_21:


//--------------------- .nv.rel.action            --------------------------
	.section	.nv.rel.action,"",@"SHT_CUDA_RELOCINFO"
	.align	8
	.sectionentsize	8
        /*0000*/ 	.byte	0x73, 0x00, 0x00, 0x00, 0x00, 0x00, 0x00, 0x00, 0x00, 0x00, 0x00, 0x11, 0x25, 0x00, 0x05, 0x36


//--------------------- .nv.constant0.triton__0d1d2de --------------------------
	.section	.nv.constant0.triton__0d1d2de,"a",@progbits
	.align	4
.nv.constant0.triton__0d1d2de:
	.zero		372


//--------------------- .text.triton__0d1d2de     --------------------------
	.section	.text.triton__0d1d2de,"ax",@progbits
	.sectioninfo	@"SHI_REGISTERS=10"
	.align	128
        .global         triton__0d1d2de
        .type           triton__0d1d2de,@function
        .size           triton__0d1d2de,(.L_x_1 - triton__0d1d2de)
        .other          triton__0d1d2de,@"STO_CUDA_ENTRY STV_DEFAULT"
triton__0d1d2de:
.text.triton__0d1d2de:
[----:B------:R-:W-:-:S02]  /*0000*/  IMAD.MOV.U32 R1, RZ, RZ, c[0x0][0x28] ;  /* 0x00000a00ff017624 */ /* 0x000fc400078e00ff */
[----:B------:R-:W0:Y:S01]  /*0010*/  S2R R0, SR_TID.X ;  /* 0x0000000000007919 */ /* 0x000e220000002100 */
[----:B------:R-:W-:-:S03]  /*0020*/  ULDC.64 UR4, c[0x0][0x118] ;  /* 0x0000460000047ab9 */ /* 0x000fc60000000a00 */
[----:B------:R-:W1:Y:S01]  /*0030*/  S2R R3, SR_CTAID.X ;  /* 0x0000000000037919 */ /* 0x000e620000002500 */
[----:B0-----:R-:W-:-:S05]  /*0040*/  IMAD.SHL.U32 R0, R0, 0x2, RZ ;  /* 0x0000000200007824 */ /* 0x001fca00078e00ff */
[----:B------:R-:W-:-:S05]  /*0050*/  LOP3.LUT R0, R0, 0x1fe, RZ, 0xc0, !PT ;  /* 0x000001fe00007812 */ /* 0x000fca00078ec0ff */
[----:B-1----:R-:W-:-:S05]  /*0060*/  IMAD R0, R3, 0x200, R0 ;  /* 0x0000020003007824 */ /* 0x002fca00078e0200 */
[----:B------:R-:W-:-:S04]  /*0070*/  SHF.R.S32.HI R3, RZ, 0x1f, R0 ;  /* 0x0000001fff037819 */ /* 0x000fc80000011400 */
[----:B------:R-:W-:-:S04]  /*0080*/  LEA.HI R3, R3, R0, RZ, 0xb ;  /* 0x0000000003037211 */ /* 0x000fc800078f58ff */
[----:B------:R-:W-:Y:S02]  /*0090*/  LOP3.LUT R5, R3, 0xf800, RZ, 0xc0, !PT ;  /* 0x0000f80003057812 */ /* 0x000fe400078ec0ff */
[----:B------:R-:W-:-:S03]  /*00a0*/  SHF.R.S32.HI R3, RZ, 0xb, R3 ;  /* 0x0000000bff037819 */ /* 0x000fc60000011403 */
[----:B------:R-:W-:-:S05]  /*00b0*/  IMAD.IADD R5, R0, 0x1, -R5 ;  /* 0x0000000100057824 */ /* 0x000fca00078e0a05 */
[----:B------:R-:W-:-:S04]  /*00c0*/  PRMT R2, R5, 0x9910, RZ ;  /* 0x0000991005027816 */ /* 0x000fc800000000ff */
[----:B------:R-:W-:-:S04]  /*00d0*/  SHF.R.S32.HI R2, RZ, 0xf, R2 ;  /* 0x0000000fff027819 */ /* 0x000fc80000011402 */
[----:B------:R-:W-:-:S04]  /*00e0*/  LOP3.LUT R2, R2, 0xffff, RZ, 0xc0, !PT ;  /* 0x0000ffff02027812 */ /* 0x000fc800078ec0ff */
[----:B------:R-:W-:-:S04]  /*00f0*/  LEA.HI R2, R2, R5, RZ, 0x18 ;  /* 0x0000000502027211 */ /* 0x000fc800078fc0ff */
[C---:B------:R-:W-:Y:S02]  /*0100*/  LOP3.LUT R4, R2.reuse, 0xff00, RZ, 0xc0, !PT ;  /* 0x0000ff0002047812 */ /* 0x040fe400078ec0ff */
[----:B------:R-:W-:-:S03]  /*0110*/  PRMT R2, R2, 0x9910, RZ ;  /* 0x0000991002027816 */ /* 0x000fc600000000ff */
[----:B------:R-:W-:Y:S01]  /*0120*/  IMAD.MOV R4, RZ, RZ, -R4 ;  /* 0x000000ffff047224 */ /* 0x000fe200078e0a04 */
[----:B------:R-:W-:-:S04]  /*0130*/  SHF.R.S32.HI R2, RZ, 0x8, R2 ;  /* 0x00000008ff027819 */ /* 0x000fc80000011402 */
[----:B------:R-:W-:Y:S02]  /*0140*/  PRMT R4, R4, 0x7710, RZ ;  /* 0x0000771004047816 */ /* 0x000fe400000000ff */
[----:B------:R-:W-:-:S03]  /*0150*/  LOP3.LUT R2, R2, 0xffff, RZ, 0xc0, !PT ;  /* 0x0000ffff02027812 */ /* 0x000fc600078ec0ff */
[----:B------:R-:W-:-:S05]  /*0160*/  IMAD.IADD R5, R5, 0x1, R4 ;  /* 0x0000000105057824 */ /* 0x000fca00078e0204 */
[----:B------:R-:W-:Y:S01]  /*0170*/  PRMT R4, R5, 0x9910, RZ ;  /* 0x0000991005047816 */ /* 0x000fe200000000ff */
[----:B------:R-:W-:-:S04]  /*0180*/  IMAD.MOV.U32 R5, RZ, RZ, 0x2 ;  /* 0x00000002ff057424 */ /* 0x000fc800078e00ff */
[----:B------:R-:W-:-:S04]  /*0190*/  IMAD R3, R3, 0x100, R4 ;  /* 0x0000010003037824 */ /* 0x000fc800078e0204 */
[----:B------:R-:W-:-:S04]  /*01a0*/  IMAD R2, R2, 0x200000, R3 ;  /* 0x0020000002027824 */ /* 0x000fc800078e0203 */
[----:B------:R-:W-:-:S06]  /*01b0*/  IMAD.WIDE R2, R2, R5, c[0x0][0x160] ;  /* 0x0000580002027625 */ /* 0x000fcc00078e0205 */
[----:B------:R-:W2:Y:S02]  /*01c0*/  LDG.E R2, [R2.64] ;  /* 0x0000000402027981 */ /* 0x000ea4000c1e1900 */
[C---:B--2---:R-:W-:Y:S01]  /*01d0*/  PRMT R4, R2.reuse, 0x7632, R4 ;  /* 0x0000763202047816 */ /* 0x044fe20000000004 */
[----:B------:R-:W-:-:S04]  /*01e0*/  IMAD.U32 R6, R2, 0x10000, RZ ;  /* 0x0001000002067824 */ /* 0x000fc800078e00ff */
[----:B------:R-:W-:Y:S02]  /*01f0*/  IMAD.U32 R7, R4, 0x10000, RZ ;  /* 0x0001000004077824 */ /* 0x000fe400078e00ff */
[----:B------:R-:W-:-:S03]  /*0200*/  IMAD.WIDE R4, R0, R5, c[0x0][0x168] ;  /* 0x00005a0000047625 */ /* 0x000fc600078e0205 */
[----:B------:R-:W-:-:S05]  /*0210*/  F2FP.BF16.F32.PACK_AB R7, R7, R6 ;  /* 0x000000060707723e */ /* 0x000fca00000010ff */
[----:B------:R-:W-:Y:S01]  /*0220*/  STG.E [R4.64], R7 ;  /* 0x0000000704007986 */ /* 0x000fe2000c101904 */
[----:B------:R-:W-:Y:S05]  /*0230*/  EXIT ;  /* 0x000000000000794d */ /* 0x000fea0003800000 */
.L_x_0:
[----:B------:R-:W-:-:S00]  /*0240*/  BRA `(.L_x_0) ;  /* 0xfffffff000007947 */ /* 0x000fc0000383ffff */
[----:B------:R-:W-:-:S00]  /*0250*/  NOP ;  /* 0x0000000000007918 */ /* 0x000fc00000000000 */
        /* <DEDUP_REMOVED lines=10> */
.L_x_1:
